//
// Generated by NVIDIA NVVM Compiler
//
// Compiler Build ID: CL-36424714
// Cuda compilation tools, release 13.0, V13.0.88
// Based on NVVM 20.0.0
//

.version 9.0
.target sm_100
.address_size 64

	// .globl	TrainBirds

.visible .entry TrainBirds(
	.param .u64 .ptr .align 1 TrainBirds_param_0,
	.param .u64 .ptr .align 1 TrainBirds_param_1
)
{


	ret;

}
	// .globl	Mutation
.visible .entry Mutation()
{


	ret;

}


// ===== COMPILED SASS (sm_100) =====

	.target	sm_100

	.elftype	@"ET_EXEC"


//--------------------- .note.nv.tkinfo           --------------------------
	.section	.note.nv.tkinfo,"",@"SHT_NOTE"
	.sectionflags	@"SHF_NOTE_NV_TKINFO"
	.tkinfo
        /*0018*/ 	.word	0x00000002
        /*0030*/ 	.string	""
        /*0030*/ 	.string	"ptxas"
        /*0030*/ 	.string	"Cuda compilation tools, release 13.0, V13.0.88"
        /*0030*/ 	.string	"Build cuda_13.0.r13.0/compiler.36424714_0"
        /*0030*/ 	.string	"-arch sm_100 -m 64 "



//--------------------- .note.nv.cuinfo           --------------------------
	.section	.note.nv.cuinfo,"",@"SHT_NOTE"
	.sectionflags	@"SHF_NOTE_NV_CUINFO"
        /*0018*/ 	.short	0x0002
        /*001a*/ 	.short	0x0064
        /*001c*/ 	.short	0x0082
	.zero		2


//--------------------- .nv.info                  --------------------------
	.section	.nv.info,"",@"SHT_CUDA_INFO"
	.align	4


	//----- nvinfo : EIATTR_REGCOUNT
	.align		4
        /*0000*/ 	.byte	0x04, 0x2f
        /*0002*/ 	.short	(.L_1 - .L_0)
	.align		4
.L_0:
        /*0004*/ 	.word	index@(TrainBirds)
        /*0008*/ 	.word	0x00000004


	//----- nvinfo : EIATTR_FRAME_SIZE
	.align		4
.L_1:
        /*000c*/ 	.byte	0x04, 0x11
        /*000e*/ 	.short	(.L_3 - .L_2)
	.align		4
.L_2:
        /*0010*/ 	.word	index@(TrainBirds)
        /*0014*/ 	.word	0x00000000


	//----- nvinfo : EIATTR_REGCOUNT
	.align		4
.L_3:
        /*0018*/ 	.byte	0x04, 0x2f
        /*001a*/ 	.short	(.L_5 - .L_4)
	.align		4
.L_4:
        /*001c*/ 	.word	index@(Mutation)
        /*0020*/ 	.word	0x00000004


	//----- nvinfo : EIATTR_FRAME_SIZE
	.align		4
.L_5:
        /*0024*/ 	.byte	0x04, 0x11
        /*0026*/ 	.short	(.L_7 - .L_6)
	.align		4
.L_6:
        /*0028*/ 	.word	index@(Mutation)
        /*002c*/ 	.word	0x00000000


	//----- nvinfo : EIATTR_MIN_STACK_SIZE
	.align		4
.L_7:
        /*0030*/ 	.byte	0x04, 0x12
        /*0032*/ 	.short	(.L_9 - .L_8)
	.align		4
.L_8:
        /*0034*/ 	.word	index@(Mutation)
        /*0038*/ 	.word	0x00000000


	//----- nvinfo : EIATTR_MIN_STACK_SIZE
	.align		4
.L_9:
        /*003c*/ 	.byte	0x04, 0x12
        /*003e*/ 	.short	(.L_11 - .L_10)
	.align		4
.L_10:
        /*0040*/ 	.word	index@(TrainBirds)
        /*0044*/ 	.word	0x00000000
.L_11:


//--------------------- .nv.compat                --------------------------
	.section	.nv.compat,"",@"SHT_CUDA_COMPAT_INFO"
	.align	4
        /*0000*/ 	.byte	0x02, 0x09, 0x00, 0x00, 0x02, 0x02, 0x01, 0x00, 0x02, 0x05, 0x05, 0x00, 0x03, 0x07, 0x01, 0x01
        /*0010*/ 	.byte	0x02, 0x03, 0x00, 0x00, 0x02, 0x06, 0x01, 0x00, 0x04, 0x0b, 0x08, 0x00, 0x09, 0x00, 0x00, 0x00
        /*0020*/ 	.byte	0x00, 0x00, 0x00, 0x00


//--------------------- .nv.info.Mutation         --------------------------
	.section	.nv.info.Mutation,"",@"SHT_CUDA_INFO"
	.sectionflags	@""
	.align	4


	//----- nvinfo : EIATTR_CUDA_API_VERSION
	.align		4
        /*0000*/ 	.byte	0x04, 0x37
        /*0002*/ 	.short	(.L_13 - .L_12)
.L_12:
        /*0004*/ 	.word	0x00000082


	//----- nvinfo : EIATTR_SPARSE_MMA_MASK
	.align		4
.L_13:
        /*0008*/ 	.byte	0x03, 0x50
        /*000a*/ 	.short	0x0000


	//----- nvinfo : EIATTR_MAXREG_COUNT
	.align		4
        /*000c*/ 	.byte	0x03, 0x1b
        /*000e*/ 	.short	0x00ff


	//----- nvinfo : EIATTR_MERCURY_ISA_VERSION
	.align		4
        /*0010*/ 	.byte	0x03, 0x5f
        /*0012*/ 	.short	0x0101


	//----- nvinfo : EIATTR_VRC_CTA_INIT_COUNT
	.align		4
        /*0014*/ 	.byte	0x02, 0x4a
	.zero		1
	.zero		1


	//----- nvinfo : EIATTR_EXIT_INSTR_OFFSETS
	.align		4
        /*0018*/ 	.byte	0x04, 0x1c
        /*001a*/ 	.short	(.L_15 - .L_14)


	//   ....[0]....
.L_14:
        /*001c*/ 	.word	0x00000010


	//----- nvinfo : EIATTR_SW_WAR
	.align		4
.L_15:
        /*0020*/ 	.byte	0x04, 0x36
        /*0022*/ 	.short	(.L_17 - .L_16)
.L_16:
        /*0024*/ 	.word	0x00000008
.L_17:


//--------------------- .nv.info.TrainBirds       --------------------------
	.section	.nv.info.TrainBirds,"",@"SHT_CUDA_INFO"
	.sectionflags	@""
	.align	4


	//----- nvinfo : EIATTR_CUDA_API_VERSION
	.align		4
        /*0000*/ 	.byte	0x04, 0x37
        /*0002*/ 	.short	(.L_19 - .L_18)
.L_18:
        /*0004*/ 	.word	0x00000082


	//----- nvinfo : EIATTR_KPARAM_INFO
	.align		4
.L_19:
        /*0008*/ 	.byte	0x04, 0x17
        /*000a*/ 	.short	(.L_21 - .L_20)
.L_20:
        /*000c*/ 	.word	0x00000000
        /*0010*/ 	.short	0x0001
        /*0012*/ 	.short	0x0008
        /*0014*/ 	.byte	0x00, 0xf5, 0x21, 0x00


	//----- nvinfo : EIATTR_KPARAM_INFO
	.align		4
.L_21:
        /*0018*/ 	.byte	0x04, 0x17
        /*001a*/ 	.short	(.L_23 - .L_22)
.L_22:
        /*001c*/ 	.word	0x00000000
        /*0020*/ 	.short	0x0000
        /*0022*/ 	.short	0x0000
        /*0024*/ 	.byte	0x00, 0xf5, 0x21, 0x00


	//----- nvinfo : EIATTR_SPARSE_MMA_MASK
	.align		4
.L_23:
        /*0028*/ 	.byte	0x03, 0x50
        /*002a*/ 	.short	0x0000


	//----- nvinfo : EIATTR_MAXREG_COUNT
	.align		4
        /*002c*/ 	.byte	0x03, 0x1b
        /*002e*/ 	.short	0x00ff


	//----- nvinfo : EIATTR_MERCURY_ISA_VERSION
	.align		4
        /*0030*/ 	.byte	0x03, 0x5f
        /*0032*/ 	.short	0x0101


	//----- nvinfo : EIATTR_VRC_CTA_INIT_COUNT
	.align		4
        /*0034*/ 	.byte	0x02, 0x4a
	.zero		1
	.zero		1


	//----- nvinfo : EIATTR_EXIT_INSTR_OFFSETS
	.align		4
        /*0038*/ 	.byte	0x04, 0x1c
        /*003a*/ 	.short	(.L_25 - .L_24)


	//   ....[0]....
.L_24:
        /*003c*/ 	.word	0x00000010


	//----- nvinfo : EIATTR_CBANK_PARAM_SIZE
	.align		4
.L_25:
        /*0040*/ 	.byte	0x03, 0x19
        /*0042*/ 	.short	0x0010


	//----- nvinfo : EIATTR_PARAM_CBANK
	.align		4
        /*0044*/ 	.byte	0x04, 0x0a
        /*0046*/ 	.short	(.L_27 - .L_26)
	.align		4
.L_26:
        /*0048*/ 	.word	index@(.nv.constant0.TrainBirds)
        /*004c*/ 	.short	0x0380
        /*004e*/ 	.short	0x0010


	//----- nvinfo : EIATTR_SW_WAR
	.align		4
.L_27:
        /*0050*/ 	.byte	0x04, 0x36
        /*0052*/ 	.short	(.L_29 - .L_28)
.L_28:
        /*0054*/ 	.word	0x00000008
.L_29:


//--------------------- .nv.callgraph             --------------------------
	.section	.nv.callgraph,"",@"SHT_CUDA_CALLGRAPH"
	.align	4
	.sectionentsize	8
	.align		4
        /*0000*/ 	.word	0x00000000
	.align		4
        /*0004*/ 	.word	0xffffffff
	.align		4
        /*0008*/ 	.word	0x00000000
	.align		4
        /*000c*/ 	.word	0xfffffffe
	.align		4
        /*0010*/ 	.word	0x00000000
	.align		4
        /*0014*/ 	.word	0xfffffffd
	.align		4
        /*0018*/ 	.word	0x00000000
	.align		4
        /*001c*/ 	.word	0xfffffffc


//--------------------- .text.Mutation            --------------------------
	.section	.text.Mutation,"ax",@progbits
	.align	128
        .global         Mutation
        .type           Mutation,@function
        .size           Mutation,(.L_x_2 - Mutation)
        .other          Mutation,@"STO_CUDA_ENTRY STV_DEFAULT"
Mutation:
.text.Mutation:
[----:B------:R-:W-:Y:S01]  /*0000*/  LDC R1, c[0x0][0x37c] ;  /* 0x0000df00ff017b82 */ /* 0x000fe20000000800 */
[----:B------:R-:W-:Y:S05]  /*0010*/  EXIT ;  /* 0x000000000000794d */ /* 0x000fea0003800000 */
.L_x_0:
[----:B------:R-:W-:-:S00]  /*0020*/  BRA `(.L_x_0) ;  /* 0xfffffffc00fc7947 */ /* 0x000fc0000383ffff */
[----:B------:R-:W-:-:S00]  /*0030*/  NOP ;  /* 0x0000000000007918 */ /* 0x000fc00000000000 */
        /* <DEDUP_REMOVED lines=12> */
.L_x_2:


//--------------------- .text.TrainBirds          --------------------------
	.section	.text.TrainBirds,"ax",@progbits
	.align	128
        .global         TrainBirds
        .type           TrainBirds,@function
        .size           TrainBirds,(.L_x_3 - TrainBirds)
        .other          TrainBirds,@"STO_CUDA_ENTRY STV_DEFAULT"
TrainBirds:
.text.TrainBirds:
[----:B------:R-:W-:Y:S01]  /*0000*/  LDC R1, c[0x0][0x37c] ;  /* 0x0000df00ff017b82 */ /* 0x000fe20000000800 */
[----:B------:R-:W-:Y:S05]  /*0010*/  EXIT ;  /* 0x000000000000794d */ /* 0x000fea0003800000 */
.L_x_1:
        /* <DEDUP_REMOVED lines=14> */
.L_x_3:


//--------------------- .nv.shared.reserved.0     --------------------------
	.section	.nv.shared.reserved.0,"aw",@nobits
	.weak		__nv_reservedSMEM_offset_0_alias
	.size		__nv_reservedSMEM_offset_0_alias, 0, 64
	.other		__nv_reservedSMEM_offset_0_alias,@"STO_CUDA_RESERVED_SHARED STV_DEFAULT"
__nv_reservedSMEM_offset_0_alias:
	.zero		0
	.zero		64


//--------------------- .nv.constant0.Mutation    --------------------------
	.section	.nv.constant0.Mutation,"a",@progbits
	.sectionflags	@""
	.align	4
.nv.constant0.Mutation:
	.zero		896


//--------------------- .nv.constant0.TrainBirds  --------------------------
	.section	.nv.constant0.TrainBirds,"a",@progbits
	.sectionflags	@""
	.align	4
.nv.constant0.TrainBirds:
	.zero		912


//--------------------- SYMBOLS --------------------------

	.type		.nv.reservedSmem.offset0,@object
	.size		.nv.reservedSmem.offset0,0x4
